//
// Generated by NVIDIA NVVM Compiler
//
// Compiler Build ID: CL-36424714
// Cuda compilation tools, release 13.0, V13.0.88
// Based on NVVM 20.0.0
//

.version 9.0
.target sm_100
.address_size 64

	// .globl	_Z7vec_addPiS_S_ii

.visible .entry _Z7vec_addPiS_S_ii(
	.param .u64 .ptr .align 1 _Z7vec_addPiS_S_ii_param_0,
	.param .u64 .ptr .align 1 _Z7vec_addPiS_S_ii_param_1,
	.param .u64 .ptr .align 1 _Z7vec_addPiS_S_ii_param_2,
	.param .u32 _Z7vec_addPiS_S_ii_param_3,
	.param .u32 _Z7vec_addPiS_S_ii_param_4
)
{
	.reg .pred 	%p<11>;
	.reg .b32 	%r<44>;
	.reg .b64 	%rd<27>;

	ld.param.u64 	%rd4, [_Z7vec_addPiS_S_ii_param_0];
	ld.param.u64 	%rd5, [_Z7vec_addPiS_S_ii_param_1];
	ld.param.u64 	%rd6, [_Z7vec_addPiS_S_ii_param_2];
	ld.param.u32 	%r16, [_Z7vec_addPiS_S_ii_param_3];
	ld.param.u32 	%r17, [_Z7vec_addPiS_S_ii_param_4];
	cvta.to.global.u64 	%rd1, %rd6;
	cvta.to.global.u64 	%rd2, %rd5;
	cvta.to.global.u64 	%rd3, %rd4;
	mov.u32 	%r18, %ctaid.x;
	mov.u32 	%r19, %ntid.x;
	mov.u32 	%r20, %tid.x;
	mad.lo.s32 	%r21, %r18, %r19, %r20;
	mul.lo.s32 	%r1, %r17, %r21;
	add.s32 	%r2, %r1, %r17;
	setp.lt.s32 	%p1, %r17, 1;
	@%p1 bra 	$L__BB0_16;
	add.s32 	%r22, %r1, 1;
	max.s32 	%r3, %r2, %r22;
	sub.s32 	%r23, %r3, %r1;
	and.b32  	%r4, %r23, 3;
	setp.eq.s32 	%p2, %r4, 0;
	mov.u32 	%r42, %r1;
	@%p2 bra 	$L__BB0_6;
	neg.s32 	%r40, %r4;
	mov.u32 	%r42, %r1;
$L__BB0_3:
	.pragma "nounroll";
	setp.ge.s32 	%p3, %r42, %r16;
	@%p3 bra 	$L__BB0_5;
	mul.wide.s32 	%rd7, %r42, 4;
	add.s64 	%rd8, %rd3, %rd7;
	ld.global.u32 	%r24, [%rd8];
	add.s64 	%rd9, %rd2, %rd7;
	ld.global.u32 	%r25, [%rd9];
	add.s32 	%r26, %r25, %r24;
	add.s64 	%rd10, %rd1, %rd7;
	st.global.u32 	[%rd10], %r26;
$L__BB0_5:
	add.s32 	%r42, %r42, 1;
	add.s32 	%r40, %r40, 1;
	setp.ne.s32 	%p4, %r40, 0;
	@%p4 bra 	$L__BB0_3;
$L__BB0_6:
	sub.s32 	%r27, %r1, %r3;
	setp.gt.u32 	%p5, %r27, -4;
	@%p5 bra 	$L__BB0_16;
$L__BB0_7:
	setp.ge.s32 	%p6, %r42, %r16;
	@%p6 bra 	$L__BB0_9;
	mul.wide.s32 	%rd11, %r42, 4;
	add.s64 	%rd12, %rd3, %rd11;
	ld.global.u32 	%r28, [%rd12];
	add.s64 	%rd13, %rd2, %rd11;
	ld.global.u32 	%r29, [%rd13];
	add.s32 	%r30, %r29, %r28;
	add.s64 	%rd14, %rd1, %rd11;
	st.global.u32 	[%rd14], %r30;
$L__BB0_9:
	add.s32 	%r12, %r42, 1;
	setp.ge.s32 	%p7, %r12, %r16;
	@%p7 bra 	$L__BB0_11;
	mul.wide.s32 	%rd15, %r42, 4;
	add.s64 	%rd16, %rd3, %rd15;
	ld.global.u32 	%r31, [%rd16+4];
	add.s64 	%rd17, %rd2, %rd15;
	ld.global.u32 	%r32, [%rd17+4];
	add.s32 	%r33, %r32, %r31;
	add.s64 	%rd18, %rd1, %rd15;
	st.global.u32 	[%rd18+4], %r33;
$L__BB0_11:
	add.s32 	%r13, %r12, 1;
	setp.ge.s32 	%p8, %r13, %r16;
	@%p8 bra 	$L__BB0_13;
	mul.wide.s32 	%rd19, %r42, 4;
	add.s64 	%rd20, %rd3, %rd19;
	ld.global.u32 	%r34, [%rd20+8];
	add.s64 	%rd21, %rd2, %rd19;
	ld.global.u32 	%r35, [%rd21+8];
	add.s32 	%r36, %r35, %r34;
	add.s64 	%rd22, %rd1, %rd19;
	st.global.u32 	[%rd22+8], %r36;
$L__BB0_13:
	add.s32 	%r14, %r13, 1;
	setp.ge.s32 	%p9, %r14, %r16;
	@%p9 bra 	$L__BB0_15;
	mul.wide.s32 	%rd23, %r42, 4;
	add.s64 	%rd24, %rd3, %rd23;
	ld.global.u32 	%r37, [%rd24+12];
	add.s64 	%rd25, %rd2, %rd23;
	ld.global.u32 	%r38, [%rd25+12];
	add.s32 	%r39, %r38, %r37;
	add.s64 	%rd26, %rd1, %rd23;
	st.global.u32 	[%rd26+12], %r39;
$L__BB0_15:
	add.s32 	%r42, %r14, 1;
	setp.lt.s32 	%p10, %r42, %r2;
	@%p10 bra 	$L__BB0_7;
$L__BB0_16:
	ret;

}


// ===== COMPILED SASS (sm_100) =====

	.target	sm_100

	.elftype	@"ET_EXEC"


//--------------------- .note.nv.tkinfo           --------------------------
	.section	.note.nv.tkinfo,"",@"SHT_NOTE"
	.sectionflags	@"SHF_NOTE_NV_TKINFO"
	.tkinfo
        /*0018*/ 	.word	0x00000002
        /*0030*/ 	.string	""
        /*0030*/ 	.string	"ptxas"
        /*0030*/ 	.string	"Cuda compilation tools, release 13.0, V13.0.88"
        /*0030*/ 	.string	"Build cuda_13.0.r13.0/compiler.36424714_0"
        /*0030*/ 	.string	"-arch sm_100 -m 64 "



//--------------------- .note.nv.cuinfo           --------------------------
	.section	.note.nv.cuinfo,"",@"SHT_NOTE"
	.sectionflags	@"SHF_NOTE_NV_CUINFO"
        /*0018*/ 	.short	0x0002
        /*001a*/ 	.short	0x0064
        /*001c*/ 	.short	0x0082
	.zero		2


//--------------------- .nv.info                  --------------------------
	.section	.nv.info,"",@"SHT_CUDA_INFO"
	.align	4


	//----- nvinfo : EIATTR_REGCOUNT
	.align		4
        /*0000*/ 	.byte	0x04, 0x2f
        /*0002*/ 	.short	(.L_1 - .L_0)
	.align		4
.L_0:
        /*0004*/ 	.word	index@(_Z7vec_addPiS_S_ii)
        /*0008*/ 	.word	0x00000016


	//----- nvinfo : EIATTR_FRAME_SIZE
	.align		4
.L_1:
        /*000c*/ 	.byte	0x04, 0x11
        /*000e*/ 	.short	(.L_3 - .L_2)
	.align		4
.L_2:
        /*0010*/ 	.word	index@(_Z7vec_addPiS_S_ii)
        /*0014*/ 	.word	0x00000000


	//----- nvinfo : EIATTR_MIN_STACK_SIZE
	.align		4
.L_3:
        /*0018*/ 	.byte	0x04, 0x12
        /*001a*/ 	.short	(.L_5 - .L_4)
	.align		4
.L_4:
        /*001c*/ 	.word	index@(_Z7vec_addPiS_S_ii)
        /*0020*/ 	.word	0x00000000
.L_5:


//--------------------- .nv.compat                --------------------------
	.section	.nv.compat,"",@"SHT_CUDA_COMPAT_INFO"
	.align	4
        /*0000*/ 	.byte	0x02, 0x09, 0x00, 0x00, 0x02, 0x02, 0x01, 0x00, 0x02, 0x05, 0x05, 0x00, 0x03, 0x07, 0x01, 0x01
        /*0010*/ 	.byte	0x02, 0x03, 0x00, 0x00, 0x02, 0x06, 0x01, 0x00, 0x04, 0x0b, 0x08, 0x00, 0x09, 0x00, 0x00, 0x00
        /*0020*/ 	.byte	0x00, 0x00, 0x00, 0x00


//--------------------- .nv.info._Z7vec_addPiS_S_ii --------------------------
	.section	.nv.info._Z7vec_addPiS_S_ii,"",@"SHT_CUDA_INFO"
	.sectionflags	@""
	.align	4


	//----- nvinfo : EIATTR_CUDA_API_VERSION
	.align		4
        /*0000*/ 	.byte	0x04, 0x37
        /*0002*/ 	.short	(.L_7 - .L_6)
.L_6:
        /*0004*/ 	.word	0x00000082


	//----- nvinfo : EIATTR_KPARAM_INFO
	.align		4
.L_7:
        /*0008*/ 	.byte	0x04, 0x17
        /*000a*/ 	.short	(.L_9 - .L_8)
.L_8:
        /*000c*/ 	.word	0x00000000
        /*0010*/ 	.short	0x0004
        /*0012*/ 	.short	0x001c
        /*0014*/ 	.byte	0x00, 0xf0, 0x11, 0x00


	//----- nvinfo : EIATTR_KPARAM_INFO
	.align		4
.L_9:
        /*0018*/ 	.byte	0x04, 0x17
        /*001a*/ 	.short	(.L_11 - .L_10)
.L_10:
        /*001c*/ 	.word	0x00000000
        /*0020*/ 	.short	0x0003
        /*0022*/ 	.short	0x0018
        /*0024*/ 	.byte	0x00, 0xf0, 0x11, 0x00


	//----- nvinfo : EIATTR_KPARAM_INFO
	.align		4
.L_11:
        /*0028*/ 	.byte	0x04, 0x17
        /*002a*/ 	.short	(.L_13 - .L_12)
.L_12:
        /*002c*/ 	.word	0x00000000
        /*0030*/ 	.short	0x0002
        /*0032*/ 	.short	0x0010
        /*0034*/ 	.byte	0x00, 0xf5, 0x21, 0x00


	//----- nvinfo : EIATTR_KPARAM_INFO
	.align		4
.L_13:
        /*0038*/ 	.byte	0x04, 0x17
        /*003a*/ 	.short	(.L_15 - .L_14)
.L_14:
        /*003c*/ 	.word	0x00000000
        /*0040*/ 	.short	0x0001
        /*0042*/ 	.short	0x0008
        /*0044*/ 	.byte	0x00, 0xf5, 0x21, 0x00


	//----- nvinfo : EIATTR_KPARAM_INFO
	.align		4
.L_15:
        /*0048*/ 	.byte	0x04, 0x17
        /*004a*/ 	.short	(.L_17 - .L_16)
.L_16:
        /*004c*/ 	.word	0x00000000
        /*0050*/ 	.short	0x0000
        /*0052*/ 	.short	0x0000
        /*0054*/ 	.byte	0x00, 0xf5, 0x21, 0x00


	//----- nvinfo : EIATTR_SPARSE_MMA_MASK
	.align		4
.L_17:
        /*0058*/ 	.byte	0x03, 0x50
        /*005a*/ 	.short	0x0000


	//----- nvinfo : EIATTR_MAXREG_COUNT
	.align		4
        /*005c*/ 	.byte	0x03, 0x1b
        /*005e*/ 	.short	0x00ff


	//----- nvinfo : EIATTR_MERCURY_ISA_VERSION
	.align		4
        /*0060*/ 	.byte	0x03, 0x5f
        /*0062*/ 	.short	0x0101


	//----- nvinfo : EIATTR_VRC_CTA_INIT_COUNT
	.align		4
        /*0064*/ 	.byte	0x02, 0x4a
	.zero		1
	.zero		1


	//----- nvinfo : EIATTR_EXIT_INSTR_OFFSETS
	.align		4
        /*0068*/ 	.byte	0x04, 0x1c
        /*006a*/ 	.short	(.L_19 - .L_18)


	//   ....[0]....
.L_18:
        /*006c*/ 	.word	0x00000070


	//   ....[1]....
        /*0070*/ 	.word	0x00000250


	//   ....[2]....
        /*0074*/ 	.word	0x00000580


	//----- nvinfo : EIATTR_CRS_STACK_SIZE
	.align		4
.L_19:
        /*0078*/ 	.byte	0x04, 0x1e
        /*007a*/ 	.short	(.L_21 - .L_20)
.L_20:
        /*007c*/ 	.word	0x00000000


	//----- nvinfo : EIATTR_CBANK_PARAM_SIZE
	.align		4
.L_21:
        /*0080*/ 	.byte	0x03, 0x19
        /*0082*/ 	.short	0x0020


	//----- nvinfo : EIATTR_PARAM_CBANK
	.align		4
        /*0084*/ 	.byte	0x04, 0x0a
        /*0086*/ 	.short	(.L_23 - .L_22)
	.align		4
.L_22:
        /*0088*/ 	.word	index@(.nv.constant0._Z7vec_addPiS_S_ii)
        /*008c*/ 	.short	0x0380
        /*008e*/ 	.short	0x0020


	//----- nvinfo : EIATTR_SW_WAR
	.align		4
.L_23:
        /*0090*/ 	.byte	0x04, 0x36
        /*0092*/ 	.short	(.L_25 - .L_24)
.L_24:
        /*0094*/ 	.word	0x00000008
.L_25:


//--------------------- .nv.callgraph             --------------------------
	.section	.nv.callgraph,"",@"SHT_CUDA_CALLGRAPH"
	.align	4
	.sectionentsize	8
	.align		4
        /*0000*/ 	.word	0x00000000
	.align		4
        /*0004*/ 	.word	0xffffffff
	.align		4
        /*0008*/ 	.word	0x00000000
	.align		4
        /*000c*/ 	.word	0xfffffffe
	.align		4
        /*0010*/ 	.word	0x00000000
	.align		4
        /*0014*/ 	.word	0xfffffffd
	.align		4
        /*0018*/ 	.word	0x00000000
	.align		4
        /*001c*/ 	.word	0xfffffffc


//--------------------- .text._Z7vec_addPiS_S_ii  --------------------------
	.section	.text._Z7vec_addPiS_S_ii,"ax",@progbits
	.align	128
        .global         _Z7vec_addPiS_S_ii
        .type           _Z7vec_addPiS_S_ii,@function
        .size           _Z7vec_addPiS_S_ii,(.L_x_5 - _Z7vec_addPiS_S_ii)
        .other          _Z7vec_addPiS_S_ii,@"STO_CUDA_ENTRY STV_DEFAULT"
_Z7vec_addPiS_S_ii:
.text._Z7vec_addPiS_S_ii:
[----:B------:R-:W-:Y:S08]  /*0000*/  LDC R1, c[0x0][0x37c] ;  /* 0x0000df00ff017b82 */ /* 0x000ff00000000800 */
[----:B------:R-:W0:Y:S01]  /*0010*/  LDC R2, c[0x0][0x39c] ;  /* 0x0000e700ff027b82 */ /* 0x000e220000000800 */
[----:B------:R-:W1:Y:S07]  /*0020*/  S2R R3, SR_TID.X ;  /* 0x0000000000037919 */ /* 0x000e6e0000002100 */
[----:B------:R-:W1:Y:S08]  /*0030*/  S2UR UR4, SR_CTAID.X ;  /* 0x00000000000479c3 */ /* 0x000e700000002500 */
[----:B------:R-:W1:Y:S01]  /*0040*/  LDC R0, c[0x0][0x360] ;  /* 0x0000d800ff007b82 */ /* 0x000e620000000800 */
[----:B0-----:R-:W-:Y:S01]  /*0050*/  ISETP.GE.AND P0, PT, R2, 0x1, PT ;  /* 0x000000010200780c */ /* 0x001fe20003f06270 */
[----:B-1----:R-:W-:-:S12]  /*0060*/  IMAD R0, R0, UR4, R3 ;  /* 0x0000000400007c24 */ /* 0x002fd8000f8e0203 */
[----:B------:R-:W-:Y:S05]  /*0070*/  @!P0 EXIT ;  /* 0x000000000000894d */ /* 0x000fea0003800000 */
[-C--:B------:R-:W-:Y:S01]  /*0080*/  IMAD R3, R0, R2.reuse, RZ ;  /* 0x0000000200037224 */ /* 0x080fe200078e02ff */
[----:B------:R-:W0:Y:S01]  /*0090*/  LDCU UR7, c[0x0][0x398] ;  /* 0x00007300ff0777ac */ /* 0x000e220008000800 */
[----:B------:R-:W-:Y:S03]  /*00a0*/  BSSY.RECONVERGENT B0, `(.L_x_0) ;  /* 0x000001a000007945 */ /* 0x000fe60003800200 */
[C---:B------:R-:W-:Y:S01]  /*00b0*/  IADD3 R0, PT, PT, R3.reuse, R2, RZ ;  /* 0x0000000203007210 */ /* 0x040fe20007ffe0ff */
[----:B------:R-:W1:Y:S03]  /*00c0*/  LDCU.64 UR4, c[0x0][0x358] ;  /* 0x00006b00ff0477ac */ /* 0x000e660008000a00 */
[C---:B------:R-:W-:Y:S01]  /*00d0*/  VIADDMNMX R2, R3.reuse, 0x1, R0, !PT ;  /* 0x0000000103027846 */ /* 0x040fe20007800100 */
[----:B------:R-:W2:Y:S03]  /*00e0*/  LDCU UR6, c[0x0][0x398] ;  /* 0x00007300ff0677ac */ /* 0x000ea60008000800 */
[C---:B------:R-:W-:Y:S01]  /*00f0*/  IADD3 R4, PT, PT, -R3.reuse, R2, RZ ;  /* 0x0000000203047210 */ /* 0x040fe20007ffe1ff */
[----:B------:R-:W-:-:S03]  /*0100*/  IMAD.IADD R2, R3, 0x1, -R2 ;  /* 0x0000000103027824 */ /* 0x000fc600078e0a02 */
[----:B------:R-:W-:Y:S02]  /*0110*/  LOP3.LUT P1, R4, R4, 0x3, RZ, 0xc0, !PT ;  /* 0x0000000304047812 */ /* 0x000fe4000782c0ff */
[----:B------:R-:W-:-:S11]  /*0120*/  ISETP.GT.U32.AND P0, PT, R2, -0x4, PT ;  /* 0xfffffffc0200780c */ /* 0x000fd60003f04070 */
[----:B012---:R-:W-:Y:S05]  /*0130*/  @!P1 BRA `(.L_x_1) ;  /* 0x0000000000409947 */ /* 0x007fea0003800000 */
[----:B------:R-:W-:-:S07]  /*0140*/  IADD3 R2, PT, PT, -R4, RZ, RZ ;  /* 0x000000ff04027210 */ /* 0x000fce0007ffe1ff */
.L_x_2:
[----:B------:R-:W0:Y:S01]  /*0150*/  LDC.64 R4, c[0x0][0x380] ;  /* 0x0000e000ff047b82 */ /* 0x000e220000000a00 */
[----:B------:R-:W-:-:S07]  /*0160*/  ISETP.GE.AND P1, PT, R3, UR6, PT ;  /* 0x0000000603007c0c */ /* 0x000fce000bf26270 */
[----:B------:R-:W1:Y:S08]  /*0170*/  LDC.64 R6, c[0x0][0x388] ;  /* 0x0000e200ff067b82 */ /* 0x000e700000000a00 */
[----:B------:R-:W2:Y:S01]  /*0180*/  @!P1 LDC.64 R8, c[0x0][0x390] ;  /* 0x0000e400ff089b82 */ /* 0x000ea20000000a00 */
[----:B0-----:R-:W-:-:S06]  /*0190*/  @!P1 IMAD.WIDE R4, R3, 0x4, R4 ;  /* 0x0000000403049825 */ /* 0x001fcc00078e0204 */
[----:B------:R-:W3:Y:S01]  /*01a0*/  @!P1 LDG.E R4, desc[UR4][R4.64] ;  /* 0x0000000404049981 */ /* 0x000ee2000c1e1900 */
[----:B-1----:R-:W-:-:S06]  /*01b0*/  @!P1 IMAD.WIDE R6, R3, 0x4, R6 ;  /* 0x0000000403069825 */ /* 0x002fcc00078e0206 */
[----:B------:R-:W3:Y:S01]  /*01c0*/  @!P1 LDG.E R7, desc[UR4][R6.64] ;  /* 0x0000000406079981 */ /* 0x000ee2000c1e1900 */
[----:B------:R-:W-:Y:S02]  /*01d0*/  VIADD R2, R2, 0x1 ;  /* 0x0000000102027836 */ /* 0x000fe40000000000 */
[C---:B--2---:R-:W-:Y:S01]  /*01e0*/  @!P1 IMAD.WIDE R8, R3.reuse, 0x4, R8 ;  /* 0x0000000403089825 */ /* 0x044fe200078e0208 */
[----:B------:R-:W-:Y:S02]  /*01f0*/  IADD3 R3, PT, PT, R3, 0x1, RZ ;  /* 0x0000000103037810 */ /* 0x000fe40007ffe0ff */
[----:B---3--:R-:W-:-:S05]  /*0200*/  @!P1 IADD3 R11, PT, PT, R4, R7, RZ ;  /* 0x00000007040b9210 */ /* 0x008fca0007ffe0ff */
[----:B------:R0:W-:Y:S01]  /*0210*/  @!P1 STG.E desc[UR4][R8.64], R11 ;  /* 0x0000000b08009986 */ /* 0x0001e2000c101904 */
[----:B------:R-:W-:-:S13]  /*0220*/  ISETP.NE.AND P1, PT, R2, RZ, PT ;  /* 0x000000ff0200720c */ /* 0x000fda0003f25270 */
[----:B0-----:R-:W-:Y:S05]  /*0230*/  @P1 BRA `(.L_x_2) ;  /* 0xfffffffc00c41947 */ /* 0x001fea000383ffff */
.L_x_1:
[----:B------:R-:W-:Y:S05]  /*0240*/  BSYNC.RECONVERGENT B0 ;  /* 0x0000000000007941 */ /* 0x000fea0003800200 */
.L_x_0:
[----:B------:R-:W-:Y:S05]  /*0250*/  @P0 EXIT ;  /* 0x000000000000094d */ /* 0x000fea0003800000 */
.L_x_3:
[----:B------:R-:W0:Y:S01]  /*0260*/  LDC.64 R4, c[0x0][0x380] ;  /* 0x0000e000ff047b82 */ /* 0x000e220000000a00 */
[----:B------:R-:W-:-:S07]  /*0270*/  ISETP.GE.AND P1, PT, R3, UR7, PT ;  /* 0x0000000703007c0c */ /* 0x000fce000bf26270 */
[----:B------:R-:W1:Y:S01]  /*0280*/  LDC.64 R6, c[0x0][0x388] ;  /* 0x0000e200ff067b82 */ /* 0x000e620000000a00 */
[----:B------:R-:W-:-:S07]  /*0290*/  IADD3 R2, PT, PT, R3, 0x1, RZ ;  /* 0x0000000103027810 */ /* 0x000fce0007ffe0ff */
[----:B------:R-:W2:Y:S01]  /*02a0*/  @!P1 LDC.64 R8, c[0x0][0x390] ;  /* 0x0000e400ff089b82 */ /* 0x000ea20000000a00 */
[----:B0-----:R-:W-:-:S07]  /*02b0*/  @!P1 IMAD.WIDE R4, R3, 0x4, R4 ;  /* 0x0000000403049825 */ /* 0x001fce00078e0204 */
[----:B------:R-:W0:Y:S01]  /*02c0*/  LDC.64 R10, c[0x0][0x380] ;  /* 0x0000e000ff0a7b82 */ /* 0x000e220000000a00 */
[----:B------:R-:W3:Y:S01]  /*02d0*/  @!P1 LDG.E R4, desc[UR4][R4.64] ;  /* 0x0000000404049981 */ /* 0x000ee2000c1e1900 */
[----:B-1----:R-:W-:-:S06]  /*02e0*/  @!P1 IMAD.WIDE R6, R3, 0x4, R6 ;  /* 0x0000000403069825 */ /* 0x002fcc00078e0206 */
[----:B------:R-:W1:Y:S01]  /*02f0*/  LDC.64 R12, c[0x0][0x388] ;  /* 0x0000e200ff0c7b82 */ /* 0x000e620000000a00 */
[----:B------:R-:W3:Y:S01]  /*0300*/  @!P1 LDG.E R7, desc[UR4][R6.64] ;  /* 0x0000000406079981 */ /* 0x000ee2000c1e1900 */
[----:B------:R-:W-:Y:S01]  /*0310*/  ISETP.GE.AND P0, PT, R2, UR7, PT ;  /* 0x0000000702007c0c */ /* 0x000fe2000bf06270 */
[----:B--2---:R-:W-:-:S05]  /*0320*/  @!P1 IMAD.WIDE R8, R3, 0x4, R8 ;  /* 0x0000000403089825 */ /* 0x004fca00078e0208 */
[----:B------:R-:W2:Y:S07]  /*0330*/  LDC.64 R14, c[0x0][0x388] ;  /* 0x0000e200ff0e7b82 */ /* 0x000eae0000000a00 */
[----:B0-----:R-:W-:-:S04]  /*0340*/  @!P0 IMAD.WIDE R10, R3, 0x4, R10 ;  /* 0x00000004030a8825 */ /* 0x001fc800078e020a */
[----:B-1----:R-:W-:-:S04]  /*0350*/  @!P0 IMAD.WIDE R12, R3, 0x4, R12 ;  /* 0x00000004030c8825 */ /* 0x002fc800078e020c */
[----:B---3--:R-:W-:Y:S02]  /*0360*/  @!P1 IMAD.IADD R17, R4, 0x1, R7 ;  /* 0x0000000104119824 */ /* 0x008fe400078e0207 */
[----:B------:R-:W0:Y:S03]  /*0370*/  @!P0 LDC.64 R4, c[0x0][0x390] ;  /* 0x0000e400ff048b82 */ /* 0x000e260000000a00 */
[----:B------:R1:W-:Y:S04]  /*0380*/  @!P1 STG.E desc[UR4][R8.64], R17 ;  /* 0x0000001108009986 */ /* 0x0003e8000c101904 */
[----:B------:R-:W3:Y:S01]  /*0390*/  @!P0 LDG.E R10, desc[UR4][R10.64+0x4] ;  /* 0x000004040a0a8981 */ /* 0x000ee2000c1e1900 */
[----:B------:R-:W4:Y:S03]  /*03a0*/  LDC.64 R6, c[0x0][0x380] ;  /* 0x0000e000ff067b82 */ /* 0x000f260000000a00 */
[----:B------:R-:W3:Y:S01]  /*03b0*/  @!P0 LDG.E R13, desc[UR4][R12.64+0x4] ;  /* 0x000004040c0d8981 */ /* 0x000ee2000c1e1900 */
[----:B------:R-:W-:-:S04]  /*03c0*/  IADD3 R2, PT, PT, R3, 0x2, RZ ;  /* 0x0000000203027810 */ /* 0x000fc80007ffe0ff */
[----:B------:R-:W-:Y:S01]  /*03d0*/  ISETP.GE.AND P1, PT, R2, UR7, PT ;  /* 0x0000000702007c0c */ /* 0x000fe2000bf26270 */
[----:B0-----:R-:W-:-:S12]  /*03e0*/  @!P0 IMAD.WIDE R4, R3, 0x4, R4 ;  /* 0x0000000403048825 */ /* 0x001fd800078e0204 */
[C---:B--2---:R-:W-:Y:S01]  /*03f0*/  @!P1 IMAD.WIDE R14, R3.reuse, 0x4, R14 ;  /* 0x00000004030e9825 */ /* 0x044fe200078e020e */
[----:B-1----:R-:W0:Y:S03]  /*0400*/  @!P1 LDC.64 R8, c[0x0][0x390] ;  /* 0x0000e400ff089b82 */ /* 0x002e260000000a00 */
[----:B----4-:R-:W-:Y:S01]  /*0410*/  @!P1 IMAD.WIDE R6, R3, 0x4, R6 ;  /* 0x0000000403069825 */ /* 0x010fe200078e0206 */
[----:B---3--:R-:W-:-:S04]  /*0420*/  @!P0 IADD3 R19, PT, PT, R10, R13, RZ ;  /* 0x0000000d0a138210 */ /* 0x008fc80007ffe0ff */
[----:B------:R-:W1:Y:S01]  /*0430*/  LDC.64 R10, c[0x0][0x380] ;  /* 0x0000e000ff0a7b82 */ /* 0x000e620000000a00 */
[----:B------:R2:W-:Y:S04]  /*0440*/  @!P0 STG.E desc[UR4][R4.64+0x4], R19 ;  /* 0x0000041304008986 */ /* 0x0005e8000c101904 */
[----:B------:R-:W3:Y:S03]  /*0450*/  @!P1 LDG.E R6, desc[UR4][R6.64+0x8] ;  /* 0x0000080406069981 */ /* 0x000ee6000c1e1900 */
[----:B------:R-:W4:Y:S01]  /*0460*/  LDC.64 R12, c[0x0][0x388] ;  /* 0x0000e200ff0c7b82 */ /* 0x000f220000000a00 */
[----:B------:R-:W3:Y:S01]  /*0470*/  @!P1 LDG.E R15, desc[UR4][R14.64+0x8] ;  /* 0x000008040e0f9981 */ /* 0x000ee2000c1e1900 */
[----:B------:R-:W-:-:S05]  /*0480*/  VIADD R2, R3, 0x3 ;  /* 0x0000000303027836 */ /* 0x000fca0000000000 */
[----:B------:R-:W-:Y:S01]  /*0490*/  ISETP.GE.AND P0, PT, R2, UR7, PT ;  /* 0x0000000702007c0c */ /* 0x000fe2000bf06270 */
[----:B0-----:R-:W-:-:S12]  /*04a0*/  @!P1 IMAD.WIDE R8, R3, 0x4, R8 ;  /* 0x0000000403089825 */ /* 0x001fd800078e0208 */
[C---:B-1----:R-:W-:Y:S01]  /*04b0*/  @!P0 IMAD.WIDE R10, R3.reuse, 0x4, R10 ;  /* 0x00000004030a8825 */ /* 0x042fe200078e020a */
[----:B--2---:R-:W0:Y:S03]  /*04c0*/  @!P0 LDC.64 R4, c[0x0][0x390] ;  /* 0x0000e400ff048b82 */ /* 0x004e260000000a00 */
[----:B----4-:R-:W-:Y:S01]  /*04d0*/  @!P0 IMAD.WIDE R12, R3, 0x4, R12 ;  /* 0x00000004030c8825 */ /* 0x010fe200078e020c */
[----:B---3--:R-:W-:-:S05]  /*04e0*/  @!P1 IADD3 R17, PT, PT, R6, R15, RZ ;  /* 0x0000000f06119210 */ /* 0x008fca0007ffe0ff */
[----:B------:R1:W-:Y:S04]  /*04f0*/  @!P1 STG.E desc[UR4][R8.64+0x8], R17 ;  /* 0x0000081108009986 */ /* 0x0003e8000c101904 */
[----:B------:R-:W2:Y:S04]  /*0500*/  @!P0 LDG.E R10, desc[UR4][R10.64+0xc] ;  /* 0x00000c040a0a8981 */ /* 0x000ea8000c1e1900 */
[----:B------:R-:W2:Y:S01]  /*0510*/  @!P0 LDG.E R13, desc[UR4][R12.64+0xc] ;  /* 0x00000c040c0d8981 */ /* 0x000ea2000c1e1900 */
[C---:B0-----:R-:W-:Y:S01]  /*0520*/  @!P0 IMAD.WIDE R4, R3.reuse, 0x4, R4 ;  /* 0x0000000403048825 */ /* 0x041fe200078e0204 */
[----:B------:R-:W-:-:S02]  /*0530*/  IADD3 R3, PT, PT, R3, 0x4, RZ ;  /* 0x0000000403037810 */ /* 0x000fc40007ffe0ff */
[----:B--2---:R-:W-:-:S05]  /*0540*/  @!P0 IADD3 R7, PT, PT, R10, R13, RZ ;  /* 0x0000000d0a078210 */ /* 0x004fca0007ffe0ff */
[----:B------:R1:W-:Y:S01]  /*0550*/  @!P0 STG.E desc[UR4][R4.64+0xc], R7 ;  /* 0x00000c0704008986 */ /* 0x0003e2000c101904 */
[----:B------:R-:W-:-:S13]  /*0560*/  ISETP.GE.AND P0, PT, R3, R0, PT ;  /* 0x000000000300720c */ /* 0x000fda0003f06270 */
[----:B-1----:R-:W-:Y:S05]  /*0570*/  @!P0 BRA `(.L_x_3) ;  /* 0xfffffffc00388947 */ /* 0x002fea000383ffff */
[----:B------:R-:W-:Y:S05]  /*0580*/  EXIT ;  /* 0x000000000000794d */ /* 0x000fea0003800000 */
.L_x_4:
[----:B------:R-:W-:-:S00]  /*0590*/  BRA `(.L_x_4) ;  /* 0xfffffffc00fc7947 */ /* 0x000fc0000383ffff */
[----:B------:R-:W-:-:S00]  /*05a0*/  NOP ;  /* 0x0000000000007918 */ /* 0x000fc00000000000 */
        /* <DEDUP_REMOVED lines=13> */
.L_x_5:


//--------------------- .nv.shared.reserved.0     --------------------------
	.section	.nv.shared.reserved.0,"aw",@nobits
	.weak		__nv_reservedSMEM_offset_0_alias
	.size		__nv_reservedSMEM_offset_0_alias, 0, 64
	.other		__nv_reservedSMEM_offset_0_alias,@"STO_CUDA_RESERVED_SHARED STV_DEFAULT"
__nv_reservedSMEM_offset_0_alias:
	.zero		0
	.zero		64


//--------------------- .nv.constant0._Z7vec_addPiS_S_ii --------------------------
	.section	.nv.constant0._Z7vec_addPiS_S_ii,"a",@progbits
	.sectionflags	@""
	.align	4
.nv.constant0._Z7vec_addPiS_S_ii:
	.zero		928


//--------------------- SYMBOLS --------------------------

	.type		.nv.reservedSmem.offset0,@object
	.size		.nv.reservedSmem.offset0,0x4
